//
// Generated by NVIDIA NVVM Compiler
//
// Compiler Build ID: CL-36424714
// Cuda compilation tools, release 13.0, V13.0.88
// Based on NVVM 20.0.0
//

.version 9.0
.target sm_100
.address_size 64

	// .globl	_Z27pairwiseShrinkForwardKernelmmmPKfPf

.visible .entry _Z27pairwiseShrinkForwardKernelmmmPKfPf(
	.param .u64 _Z27pairwiseShrinkForwardKernelmmmPKfPf_param_0,
	.param .u64 _Z27pairwiseShrinkForwardKernelmmmPKfPf_param_1,
	.param .u64 _Z27pairwiseShrinkForwardKernelmmmPKfPf_param_2,
	.param .u64 .ptr .align 1 _Z27pairwiseShrinkForwardKernelmmmPKfPf_param_3,
	.param .u64 .ptr .align 1 _Z27pairwiseShrinkForwardKernelmmmPKfPf_param_4
)
{
	.reg .pred 	%p<4>;
	.reg .b32 	%r<12>;
	.reg .b32 	%f<4>;
	.reg .b64 	%rd<33>;

	ld.param.u64 	%rd16, [_Z27pairwiseShrinkForwardKernelmmmPKfPf_param_0];
	ld.param.u64 	%rd14, [_Z27pairwiseShrinkForwardKernelmmmPKfPf_param_1];
	ld.param.u64 	%rd15, [_Z27pairwiseShrinkForwardKernelmmmPKfPf_param_2];
	ld.param.u64 	%rd17, [_Z27pairwiseShrinkForwardKernelmmmPKfPf_param_3];
	ld.param.u64 	%rd18, [_Z27pairwiseShrinkForwardKernelmmmPKfPf_param_4];
	cvta.to.global.u64 	%rd1, %rd18;
	cvta.to.global.u64 	%rd2, %rd17;
	mov.u32 	%r1, %ctaid.x;
	mov.u32 	%r2, %ntid.x;
	mov.u32 	%r3, %tid.x;
	mad.lo.s32 	%r4, %r1, %r2, %r3;
	cvt.u64.u32 	%rd30, %r4;
	mov.u32 	%r5, %nctaid.x;
	mul.lo.s32 	%r6, %r2, %r5;
	cvt.u64.u32 	%rd4, %r6;
	mul.lo.s64 	%rd5, %rd15, %rd16;
	setp.le.u64 	%p1, %rd5, %rd30;
	@%p1 bra 	$L__BB0_5;
$L__BB0_1:
	or.b64  	%rd19, %rd30, %rd15;
	and.b64  	%rd20, %rd19, -4294967296;
	setp.ne.s64 	%p2, %rd20, 0;
	@%p2 bra 	$L__BB0_3;
	cvt.u32.u64 	%r7, %rd15;
	cvt.u32.u64 	%r8, %rd30;
	div.u32 	%r9, %r8, %r7;
	mul.lo.s32 	%r10, %r9, %r7;
	sub.s32 	%r11, %r8, %r10;
	cvt.u64.u32 	%rd31, %r9;
	cvt.u64.u32 	%rd32, %r11;
	bra.uni 	$L__BB0_4;
$L__BB0_3:
	div.u64 	%rd31, %rd30, %rd15;
	mul.lo.s64 	%rd21, %rd31, %rd15;
	sub.s64 	%rd32, %rd30, %rd21;
$L__BB0_4:
	mad.lo.s64 	%rd22, %rd31, %rd14, %rd32;
	shl.b64 	%rd23, %rd22, 2;
	add.s64 	%rd24, %rd2, %rd23;
	ld.global.f32 	%f1, [%rd24];
	shl.b64 	%rd25, %rd15, 2;
	add.s64 	%rd26, %rd24, %rd25;
	ld.global.f32 	%f2, [%rd26];
	mul.f32 	%f3, %f1, %f2;
	mad.lo.s64 	%rd27, %rd31, %rd15, %rd32;
	shl.b64 	%rd28, %rd27, 2;
	add.s64 	%rd29, %rd1, %rd28;
	st.global.f32 	[%rd29], %f3;
	add.s64 	%rd30, %rd30, %rd4;
	setp.lt.u64 	%p3, %rd30, %rd5;
	@%p3 bra 	$L__BB0_1;
$L__BB0_5:
	ret;

}
	// .globl	_Z28pairwiseShrinkBackwardKernelmmmPKfPf
.visible .entry _Z28pairwiseShrinkBackwardKernelmmmPKfPf(
	.param .u64 _Z28pairwiseShrinkBackwardKernelmmmPKfPf_param_0,
	.param .u64 _Z28pairwiseShrinkBackwardKernelmmmPKfPf_param_1,
	.param .u64 _Z28pairwiseShrinkBackwardKernelmmmPKfPf_param_2,
	.param .u64 .ptr .align 1 _Z28pairwiseShrinkBackwardKernelmmmPKfPf_param_3,
	.param .u64 .ptr .align 1 _Z28pairwiseShrinkBackwardKernelmmmPKfPf_param_4
)
{
	.reg .pred 	%p<5>;
	.reg .b32 	%r<12>;
	.reg .b32 	%f<4>;
	.reg .b64 	%rd<39>;

	ld.param.u64 	%rd16, [_Z28pairwiseShrinkBackwardKernelmmmPKfPf_param_0];
	ld.param.u64 	%rd14, [_Z28pairwiseShrinkBackwardKernelmmmPKfPf_param_1];
	ld.param.u64 	%rd15, [_Z28pairwiseShrinkBackwardKernelmmmPKfPf_param_2];
	ld.param.u64 	%rd17, [_Z28pairwiseShrinkBackwardKernelmmmPKfPf_param_3];
	ld.param.u64 	%rd18, [_Z28pairwiseShrinkBackwardKernelmmmPKfPf_param_4];
	cvta.to.global.u64 	%rd1, %rd18;
	cvta.to.global.u64 	%rd2, %rd17;
	mov.u32 	%r1, %ctaid.x;
	mov.u32 	%r2, %ntid.x;
	mov.u32 	%r3, %tid.x;
	mad.lo.s32 	%r4, %r1, %r2, %r3;
	cvt.u64.u32 	%rd36, %r4;
	mov.u32 	%r5, %nctaid.x;
	mul.lo.s32 	%r6, %r2, %r5;
	cvt.u64.u32 	%rd4, %r6;
	mul.lo.s64 	%rd5, %rd14, %rd16;
	setp.le.u64 	%p1, %rd5, %rd36;
	@%p1 bra 	$L__BB1_5;
$L__BB1_1:
	or.b64  	%rd19, %rd36, %rd14;
	and.b64  	%rd20, %rd19, -4294967296;
	setp.ne.s64 	%p2, %rd20, 0;
	@%p2 bra 	$L__BB1_3;
	cvt.u32.u64 	%r7, %rd14;
	cvt.u32.u64 	%r8, %rd36;
	div.u32 	%r9, %r8, %r7;
	mul.lo.s32 	%r10, %r9, %r7;
	sub.s32 	%r11, %r8, %r10;
	cvt.u64.u32 	%rd37, %r9;
	cvt.u64.u32 	%rd38, %r11;
	bra.uni 	$L__BB1_4;
$L__BB1_3:
	div.u64 	%rd37, %rd36, %rd14;
	mul.lo.s64 	%rd21, %rd37, %rd14;
	sub.s64 	%rd38, %rd36, %rd21;
$L__BB1_4:
	mul.lo.s64 	%rd22, %rd37, %rd14;
	shl.b64 	%rd23, %rd22, 2;
	add.s64 	%rd24, %rd1, %rd23;
	setp.lt.u64 	%p3, %rd38, %rd15;
	add.s64 	%rd25, %rd38, %rd15;
	sub.s64 	%rd26, %rd38, %rd15;
	selp.b64 	%rd27, %rd25, %rd26, %p3;
	selp.b64 	%rd28, %rd38, %rd26, %p3;
	mad.lo.s64 	%rd29, %rd37, %rd15, %rd28;
	shl.b64 	%rd30, %rd29, 2;
	add.s64 	%rd31, %rd2, %rd30;
	ld.global.f32 	%f1, [%rd31];
	shl.b64 	%rd32, %rd27, 2;
	add.s64 	%rd33, %rd24, %rd32;
	ld.global.f32 	%f2, [%rd33];
	mul.f32 	%f3, %f1, %f2;
	shl.b64 	%rd34, %rd38, 2;
	add.s64 	%rd35, %rd24, %rd34;
	st.global.f32 	[%rd35], %f3;
	add.s64 	%rd36, %rd36, %rd4;
	setp.lt.u64 	%p4, %rd36, %rd5;
	@%p4 bra 	$L__BB1_1;
$L__BB1_5:
	ret;

}


// ===== COMPILED SASS (sm_100) =====

	.target	sm_100

	.elftype	@"ET_EXEC"


//--------------------- .note.nv.tkinfo           --------------------------
	.section	.note.nv.tkinfo,"",@"SHT_NOTE"
	.sectionflags	@"SHF_NOTE_NV_TKINFO"
	.tkinfo
        /*0018*/ 	.word	0x00000002
        /*0030*/ 	.string	""
        /*0030*/ 	.string	"ptxas"
        /*0030*/ 	.string	"Cuda compilation tools, release 13.0, V13.0.88"
        /*0030*/ 	.string	"Build cuda_13.0.r13.0/compiler.36424714_0"
        /*0030*/ 	.string	"-arch sm_100 -m 64 "



//--------------------- .note.nv.cuinfo           --------------------------
	.section	.note.nv.cuinfo,"",@"SHT_NOTE"
	.sectionflags	@"SHF_NOTE_NV_CUINFO"
        /*0018*/ 	.short	0x0002
        /*001a*/ 	.short	0x0064
        /*001c*/ 	.short	0x0082
	.zero		2


//--------------------- .nv.info                  --------------------------
	.section	.nv.info,"",@"SHT_CUDA_INFO"
	.align	4


	//----- nvinfo : EIATTR_REGCOUNT
	.align		4
        /*0000*/ 	.byte	0x04, 0x2f
        /*0002*/ 	.short	(.L_1 - .L_0)
	.align		4
.L_0:
        /*0004*/ 	.word	index@(_Z27pairwiseShrinkForwardKernelmmmPKfPf)
        /*0008*/ 	.word	0x00000016


	//----- nvinfo : EIATTR_FRAME_SIZE
	.align		4
.L_1:
        /*000c*/ 	.byte	0x04, 0x11
        /*000e*/ 	.short	(.L_3 - .L_2)
	.align		4
.L_2:
        /*0010*/ 	.word	index@($__internal_1_$__cuda_sm20_div_u64)
        /*0014*/ 	.word	0x00000000


	//----- nvinfo : EIATTR_FRAME_SIZE
	.align		4
.L_3:
        /*0018*/ 	.byte	0x04, 0x11
        /*001a*/ 	.short	(.L_5 - .L_4)
	.align		4
.L_4:
        /*001c*/ 	.word	index@(_Z27pairwiseShrinkForwardKernelmmmPKfPf)
        /*0020*/ 	.word	0x00000000


	//----- nvinfo : EIATTR_REGCOUNT
	.align		4
.L_5:
        /*0024*/ 	.byte	0x04, 0x2f
        /*0026*/ 	.short	(.L_7 - .L_6)
	.align		4
.L_6:
        /*0028*/ 	.word	index@(_Z28pairwiseShrinkBackwardKernelmmmPKfPf)
        /*002c*/ 	.word	0x00000018


	//----- nvinfo : EIATTR_FRAME_SIZE
	.align		4
.L_7:
        /*0030*/ 	.byte	0x04, 0x11
        /*0032*/ 	.short	(.L_9 - .L_8)
	.align		4
.L_8:
        /*0034*/ 	.word	index@($__internal_0_$__cuda_sm20_div_u64)
        /*0038*/ 	.word	0x00000000


	//----- nvinfo : EIATTR_FRAME_SIZE
	.align		4
.L_9:
        /*003c*/ 	.byte	0x04, 0x11
        /*003e*/ 	.short	(.L_11 - .L_10)
	.align		4
.L_10:
        /*0040*/ 	.word	index@(_Z28pairwiseShrinkBackwardKernelmmmPKfPf)
        /*0044*/ 	.word	0x00000000


	//----- nvinfo : EIATTR_MIN_STACK_SIZE
	.align		4
.L_11:
        /*0048*/ 	.byte	0x04, 0x12
        /*004a*/ 	.short	(.L_13 - .L_12)
	.align		4
.L_12:
        /*004c*/ 	.word	index@(_Z28pairwiseShrinkBackwardKernelmmmPKfPf)
        /*0050*/ 	.word	0x00000000


	//----- nvinfo : EIATTR_MIN_STACK_SIZE
	.align		4
.L_13:
        /*0054*/ 	.byte	0x04, 0x12
        /*0056*/ 	.short	(.L_15 - .L_14)
	.align		4
.L_14:
        /*0058*/ 	.word	index@(_Z27pairwiseShrinkForwardKernelmmmPKfPf)
        /*005c*/ 	.word	0x00000000
.L_15:


//--------------------- .nv.compat                --------------------------
	.section	.nv.compat,"",@"SHT_CUDA_COMPAT_INFO"
	.align	4
        /*0000*/ 	.byte	0x02, 0x09, 0x00, 0x00, 0x02, 0x02, 0x01, 0x00, 0x02, 0x05, 0x05, 0x00, 0x03, 0x07, 0x01, 0x01
        /*0010*/ 	.byte	0x02, 0x03, 0x00, 0x00, 0x02, 0x06, 0x01, 0x00, 0x04, 0x0b, 0x08, 0x00, 0x09, 0x00, 0x00, 0x00
        /*0020*/ 	.byte	0x00, 0x00, 0x00, 0x00


//--------------------- .nv.info._Z28pairwiseShrinkBackwardKernelmmmPKfPf --------------------------
	.section	.nv.info._Z28pairwiseShrinkBackwardKernelmmmPKfPf,"",@"SHT_CUDA_INFO"
	.sectionflags	@""
	.align	4


	//----- nvinfo : EIATTR_CUDA_API_VERSION
	.align		4
        /*0000*/ 	.byte	0x04, 0x37
        /*0002*/ 	.short	(.L_17 - .L_16)
.L_16:
        /*0004*/ 	.word	0x00000082


	//----- nvinfo : EIATTR_KPARAM_INFO
	.align		4
.L_17:
        /*0008*/ 	.byte	0x04, 0x17
        /*000a*/ 	.short	(.L_19 - .L_18)
.L_18:
        /*000c*/ 	.word	0x00000000
        /*0010*/ 	.short	0x0004
        /*0012*/ 	.short	0x0020
        /*0014*/ 	.byte	0x00, 0xf5, 0x21, 0x00


	//----- nvinfo : EIATTR_KPARAM_INFO
	.align		4
.L_19:
        /*0018*/ 	.byte	0x04, 0x17
        /*001a*/ 	.short	(.L_21 - .L_20)
.L_20:
        /*001c*/ 	.word	0x00000000
        /*0020*/ 	.short	0x0003
        /*0022*/ 	.short	0x0018
        /*0024*/ 	.byte	0x00, 0xf5, 0x21, 0x00


	//----- nvinfo : EIATTR_KPARAM_INFO
	.align		4
.L_21:
        /*0028*/ 	.byte	0x04, 0x17
        /*002a*/ 	.short	(.L_23 - .L_22)
.L_22:
        /*002c*/ 	.word	0x00000000
        /*0030*/ 	.short	0x0002
        /*0032*/ 	.short	0x0010
        /*0034*/ 	.byte	0x00, 0xf0, 0x21, 0x00


	//----- nvinfo : EIATTR_KPARAM_INFO
	.align		4
.L_23:
        /*0038*/ 	.byte	0x04, 0x17
        /*003a*/ 	.short	(.L_25 - .L_24)
.L_24:
        /*003c*/ 	.word	0x00000000
        /*0040*/ 	.short	0x0001
        /*0042*/ 	.short	0x0008
        /*0044*/ 	.byte	0x00, 0xf0, 0x21, 0x00


	//----- nvinfo : EIATTR_KPARAM_INFO
	.align		4
.L_25:
        /*0048*/ 	.byte	0x04, 0x17
        /*004a*/ 	.short	(.L_27 - .L_26)
.L_26:
        /*004c*/ 	.word	0x00000000
        /*0050*/ 	.short	0x0000
        /*0052*/ 	.short	0x0000
        /*0054*/ 	.byte	0x00, 0xf0, 0x21, 0x00


	//----- nvinfo : EIATTR_SPARSE_MMA_MASK
	.align		4
.L_27:
        /*0058*/ 	.byte	0x03, 0x50
        /*005a*/ 	.short	0x0000


	//----- nvinfo : EIATTR_MAXREG_COUNT
	.align		4
        /*005c*/ 	.byte	0x03, 0x1b
        /*005e*/ 	.short	0x00ff


	//----- nvinfo : EIATTR_MERCURY_ISA_VERSION
	.align		4
        /*0060*/ 	.byte	0x03, 0x5f
        /*0062*/ 	.short	0x0101


	//----- nvinfo : EIATTR_VRC_CTA_INIT_COUNT
	.align		4
        /*0064*/ 	.byte	0x02, 0x4a
	.zero		1
	.zero		1


	//----- nvinfo : EIATTR_EXIT_INSTR_OFFSETS
	.align		4
        /*0068*/ 	.byte	0x04, 0x1c
        /*006a*/ 	.short	(.L_29 - .L_28)


	//   ....[0]....
.L_28:
        /*006c*/ 	.word	0x00000140


	//   ....[1]....
        /*0070*/ 	.word	0x000006a0


	//----- nvinfo : EIATTR_CRS_STACK_SIZE
	.align		4
.L_29:
        /*0074*/ 	.byte	0x04, 0x1e
        /*0076*/ 	.short	(.L_31 - .L_30)
.L_30:
        /*0078*/ 	.word	0x00000000


	//----- nvinfo : EIATTR_CBANK_PARAM_SIZE
	.align		4
.L_31:
        /*007c*/ 	.byte	0x03, 0x19
        /*007e*/ 	.short	0x0028


	//----- nvinfo : EIATTR_PARAM_CBANK
	.align		4
        /*0080*/ 	.byte	0x04, 0x0a
        /*0082*/ 	.short	(.L_33 - .L_32)
	.align		4
.L_32:
        /*0084*/ 	.word	index@(.nv.constant0._Z28pairwiseShrinkBackwardKernelmmmPKfPf)
        /*0088*/ 	.short	0x0380
        /*008a*/ 	.short	0x0028


	//----- nvinfo : EIATTR_SW_WAR
	.align		4
.L_33:
        /*008c*/ 	.byte	0x04, 0x36
        /*008e*/ 	.short	(.L_35 - .L_34)
.L_34:
        /*0090*/ 	.word	0x00000008
.L_35:


//--------------------- .nv.info._Z27pairwiseShrinkForwardKernelmmmPKfPf --------------------------
	.section	.nv.info._Z27pairwiseShrinkForwardKernelmmmPKfPf,"",@"SHT_CUDA_INFO"
	.sectionflags	@""
	.align	4


	//----- nvinfo : EIATTR_CUDA_API_VERSION
	.align		4
        /*0000*/ 	.byte	0x04, 0x37
        /*0002*/ 	.short	(.L_37 - .L_36)
.L_36:
        /*0004*/ 	.word	0x00000082


	//----- nvinfo : EIATTR_KPARAM_INFO
	.align		4
.L_37:
        /*0008*/ 	.byte	0x04, 0x17
        /*000a*/ 	.short	(.L_39 - .L_38)
.L_38:
        /*000c*/ 	.word	0x00000000
        /*0010*/ 	.short	0x0004
        /*0012*/ 	.short	0x0020
        /*0014*/ 	.byte	0x00, 0xf5, 0x21, 0x00


	//----- nvinfo : EIATTR_KPARAM_INFO
	.align		4
.L_39:
        /*0018*/ 	.byte	0x04, 0x17
        /*001a*/ 	.short	(.L_41 - .L_40)
.L_40:
        /*001c*/ 	.word	0x00000000
        /*0020*/ 	.short	0x0003
        /*0022*/ 	.short	0x0018
        /*0024*/ 	.byte	0x00, 0xf5, 0x21, 0x00


	//----- nvinfo : EIATTR_KPARAM_INFO
	.align		4
.L_41:
        /*0028*/ 	.byte	0x04, 0x17
        /*002a*/ 	.short	(.L_43 - .L_42)
.L_42:
        /*002c*/ 	.word	0x00000000
        /*0030*/ 	.short	0x0002
        /*0032*/ 	.short	0x0010
        /*0034*/ 	.byte	0x00, 0xf0, 0x21, 0x00


	//----- nvinfo : EIATTR_KPARAM_INFO
	.align		4
.L_43:
        /*0038*/ 	.byte	0x04, 0x17
        /*003a*/ 	.short	(.L_45 - .L_44)
.L_44:
        /*003c*/ 	.word	0x00000000
        /*0040*/ 	.short	0x0001
        /*0042*/ 	.short	0x0008
        /*0044*/ 	.byte	0x00, 0xf0, 0x21, 0x00


	//----- nvinfo : EIATTR_KPARAM_INFO
	.align		4
.L_45:
        /*0048*/ 	.byte	0x04, 0x17
        /*004a*/ 	.short	(.L_47 - .L_46)
.L_46:
        /*004c*/ 	.word	0x00000000
        /*0050*/ 	.short	0x0000
        /*0052*/ 	.short	0x0000
        /*0054*/ 	.byte	0x00, 0xf0, 0x21, 0x00


	//----- nvinfo : EIATTR_SPARSE_MMA_MASK
	.align		4
.L_47:
        /*0058*/ 	.byte	0x03, 0x50
        /*005a*/ 	.short	0x0000


	//----- nvinfo : EIATTR_MAXREG_COUNT
	.align		4
        /*005c*/ 	.byte	0x03, 0x1b
        /*005e*/ 	.short	0x00ff


	//----- nvinfo : EIATTR_MERCURY_ISA_VERSION
	.align		4
        /*0060*/ 	.byte	0x03, 0x5f
        /*0062*/ 	.short	0x0101


	//----- nvinfo : EIATTR_VRC_CTA_INIT_COUNT
	.align		4
        /*0064*/ 	.byte	0x02, 0x4a
	.zero		1
	.zero		1


	//----- nvinfo : EIATTR_EXIT_INSTR_OFFSETS
	.align		4
        /*0068*/ 	.byte	0x04, 0x1c
        /*006a*/ 	.short	(.L_49 - .L_48)


	//   ....[0]....
.L_48:
        /*006c*/ 	.word	0x00000160


	//   ....[1]....
        /*0070*/ 	.word	0x00000630


	//----- nvinfo : EIATTR_CRS_STACK_SIZE
	.align		4
.L_49:
        /*0074*/ 	.byte	0x04, 0x1e
        /*0076*/ 	.short	(.L_51 - .L_50)
.L_50:
        /*0078*/ 	.word	0x00000000


	//----- nvinfo : EIATTR_CBANK_PARAM_SIZE
	.align		4
.L_51:
        /*007c*/ 	.byte	0x03, 0x19
        /*007e*/ 	.short	0x0028


	//----- nvinfo : EIATTR_PARAM_CBANK
	.align		4
        /*0080*/ 	.byte	0x04, 0x0a
        /*0082*/ 	.short	(.L_53 - .L_52)
	.align		4
.L_52:
        /*0084*/ 	.word	index@(.nv.constant0._Z27pairwiseShrinkForwardKernelmmmPKfPf)
        /*0088*/ 	.short	0x0380
        /*008a*/ 	.short	0x0028


	//----- nvinfo : EIATTR_SW_WAR
	.align		4
.L_53:
        /*008c*/ 	.byte	0x04, 0x36
        /*008e*/ 	.short	(.L_55 - .L_54)
.L_54:
        /*0090*/ 	.word	0x00000008
.L_55:


//--------------------- .nv.callgraph             --------------------------
	.section	.nv.callgraph,"",@"SHT_CUDA_CALLGRAPH"
	.align	4
	.sectionentsize	8
	.align		4
        /*0000*/ 	.word	0x00000000
	.align		4
        /*0004*/ 	.word	0xffffffff
	.align		4
        /*0008*/ 	.word	0x00000000
	.align		4
        /*000c*/ 	.word	0xfffffffe
	.align		4
        /*0010*/ 	.word	0x00000000
	.align		4
        /*0014*/ 	.word	0xfffffffd
	.align		4
        /*0018*/ 	.word	0x00000000
	.align		4
        /*001c*/ 	.word	0xfffffffc


//--------------------- .text._Z28pairwiseShrinkBackwardKernelmmmPKfPf --------------------------
	.section	.text._Z28pairwiseShrinkBackwardKernelmmmPKfPf,"ax",@progbits
	.align	128
        .global         _Z28pairwiseShrinkBackwardKernelmmmPKfPf
        .type           _Z28pairwiseShrinkBackwardKernelmmmPKfPf,@function
        .size           _Z28pairwiseShrinkBackwardKernelmmmPKfPf,(.L_x_12 - _Z28pairwiseShrinkBackwardKernelmmmPKfPf)
        .other          _Z28pairwiseShrinkBackwardKernelmmmPKfPf,@"STO_CUDA_ENTRY STV_DEFAULT"
_Z28pairwiseShrinkBackwardKernelmmmPKfPf:
.text._Z28pairwiseShrinkBackwardKernelmmmPKfPf:
[----:B------:R-:W-:Y:S01]  /*0000*/  LDC R1, c[0x0][0x37c] ;  /* 0x0000df00ff017b82 */ /* 0x000fe20000000800 */
[----:B------:R-:W0:Y:S01]  /*0010*/  S2R R3, SR_TID.X ;  /* 0x0000000000037919 */ /* 0x000e220000002100 */
[----:B------:R-:W1:Y:S06]  /*0020*/  LDCU.128 UR8, c[0x0][0x380] ;  /* 0x00007000ff0877ac */ /* 0x000e6c0008000c00 */
[----:B------:R-:W0:Y:S01]  /*0030*/  S2UR UR7, SR_CTAID.X ;  /* 0x00000000000779c3 */ /* 0x000e220000002500 */
[----:B------:R-:W2:Y:S01]  /*0040*/  LDCU UR16, c[0x0][0x388] ;  /* 0x00007100ff1077ac */ /* 0x000ea20008000800 */
[----:B------:R-:W3:Y:S06]  /*0050*/  LDCU.64 UR18, c[0x0][0x388] ;  /* 0x00007100ff1277ac */ /* 0x000eec0008000a00 */
[----:B------:R-:W0:Y:S01]  /*0060*/  LDC R0, c[0x0][0x360] ;  /* 0x0000d800ff007b82 */ /* 0x000e220000000800 */
[----:B------:R-:W4:Y:S01]  /*0070*/  LDCU.128 UR12, c[0x0][0x390] ;  /* 0x00007200ff0c77ac */ /* 0x000f220008000c00 */
[----:B-1----:R-:W-:-:S02]  /*0080*/  UIMAD UR6, UR11, UR8, URZ ;  /* 0x000000080b0672a4 */ /* 0x002fc4000f8e02ff */
[----:B------:R-:W-:Y:S02]  /*0090*/  UIMAD.WIDE.U32 UR4, UR10, UR8, URZ ;  /* 0x000000080a0472a5 */ /* 0x000fe4000f8e00ff */
[----:B------:R-:W-:Y:S01]  /*00a0*/  UIMAD UR6, UR10, UR9, UR6 ;  /* 0x000000090a0672a4 */ /* 0x000fe2000f8e0206 */
[----:B------:R-:W1:Y:S03]  /*00b0*/  LDCU UR8, c[0x0][0x370] ;  /* 0x00006e00ff0877ac */ /* 0x000e660008000800 */
[----:B------:R-:W-:Y:S01]  /*00c0*/  UIADD3 UR6, UPT, UPT, UR5, UR6, URZ ;  /* 0x0000000605067290 */ /* 0x000fe2000fffe0ff */
[----:B------:R-:W0:Y:S02]  /*00d0*/  LDCU.64 UR10, c[0x0][0x3a0] ;  /* 0x00007400ff0a77ac */ /* 0x000e240008000a00 */
[----:B0-----:R-:W-:Y:S01]  /*00e0*/  IMAD R2, R0, UR7, R3 ;  /* 0x0000000700027c24 */ /* 0x001fe2000f8e0203 */
[----:B------:R-:W0:Y:S02]  /*00f0*/  LDCU UR7, c[0x0][0x38c] ;  /* 0x00007180ff0777ac */ /* 0x000e240008000800 */
[----:B------:R-:W-:-:S02]  /*0100*/  IMAD.U32 R3, RZ, RZ, UR6 ;  /* 0x00000006ff037e24 */ /* 0x000fc4000f8e00ff */
[----:B------:R-:W-:-:S04]  /*0110*/  ISETP.LT.U32.AND P0, PT, R2, UR4, PT ;  /* 0x0000000402007c0c */ /* 0x000fc8000bf01070 */
[----:B------:R-:W-:Y:S01]  /*0120*/  ISETP.GT.U32.AND.EX P0, PT, R3, RZ, PT, P0 ;  /* 0x000000ff0300720c */ /* 0x000fe20003f04100 */
[----:B-1----:R-:W-:-:S12]  /*0130*/  IMAD R0, R0, UR8, RZ ;  /* 0x0000000800007c24 */ /* 0x002fd8000f8e02ff */
[----:B0-234-:R-:W-:Y:S05]  /*0140*/  @!P0 EXIT ;  /* 0x000000000000894d */ /* 0x01dfea0003800000 */
[----:B------:R-:W0:Y:S01]  /*0150*/  LDC.64 R12, c[0x0][0x358] ;  /* 0x0000d600ff0c7b82 */ /* 0x000e220000000a00 */
[----:B------:R-:W-:Y:S01]  /*0160*/  BSSY.RECONVERGENT B0, `(.L_x_0) ;  /* 0x0000053000007945 */ /* 0x000fe20003800200 */
[----:B------:R-:W-:-:S07]  /*0170*/  IMAD.MOV.U32 R3, RZ, RZ, RZ ;  /* 0x000000ffff037224 */ /* 0x000fce00078e00ff */
.L_x_4:
[----:B------:R-:W-:Y:S01]  /*0180*/  IMAD.U32 R10, RZ, RZ, UR7 ;  /* 0x00000007ff0a7e24 */ /* 0x000fe2000f8e00ff */
[----:B------:R-:W-:Y:S04]  /*0190*/  BSSY.RECONVERGENT B1, `(.L_x_1) ;  /* 0x0000028000017945 */ /* 0x000fe80003800200 */
[----:B------:R-:W-:-:S04]  /*01a0*/  LOP3.LUT R4, R3, R10, RZ, 0xfc, !PT ;  /* 0x0000000a03047212 */ /* 0x000fc800078efcff */
[----:B------:R-:W-:-:S13]  /*01b0*/  ISETP.NE.U32.AND P0, PT, R4, RZ, PT ;  /* 0x000000ff0400720c */ /* 0x000fda0003f05070 */
[----:B-1----:R-:W-:Y:S05]  /*01c0*/  @P0 BRA `(.L_x_2) ;  /* 0x0000000000600947 */ /* 0x002fea0003800000 */
[----:B------:R-:W-:-:S04]  /*01d0*/  MOV R9, UR16 ;  /* 0x0000001000097c02 */ /* 0x000fc80008000f00 */
[----:B------:R-:W1:Y:S01]  /*01e0*/  I2F.U32.RP R6, R9 ;  /* 0x0000000900067306 */ /* 0x000e620000209000 */
[----:B------:R-:W-:-:S07]  /*01f0*/  ISETP.NE.U32.AND P2, PT, R9, RZ, PT ;  /* 0x000000ff0900720c */ /* 0x000fce0003f45070 */
[----:B-1----:R-:W1:Y:S02]  /*0200*/  MUFU.RCP R6, R6 ;  /* 0x0000000600067308 */ /* 0x002e640000001000 */
[----:B-1----:R-:W-:-:S06]  /*0210*/  VIADD R4, R6, 0xffffffe ;  /* 0x0ffffffe06047836 */ /* 0x002fcc0000000000 */
[----:B------:R1:W2:Y:S02]  /*0220*/  F2I.FTZ.U32.TRUNC.NTZ R5, R4 ;  /* 0x0000000400057305 */ /* 0x0002a4000021f000 */
[----:B-1----:R-:W-:Y:S02]  /*0230*/  IMAD.MOV.U32 R4, RZ, RZ, RZ ;  /* 0x000000ffff047224 */ /* 0x002fe400078e00ff */
[----:B--2---:R-:W-:-:S04]  /*0240*/  IMAD R7, R5, R9, RZ ;  /* 0x0000000905077224 */ /* 0x004fc800078e02ff */
[----:B------:R-:W-:-:S04]  /*0250*/  IMAD.MOV R7, RZ, RZ, -R7 ;  /* 0x000000ffff077224 */ /* 0x000fc800078e0a07 */
[----:B------:R-:W-:-:S04]  /*0260*/  IMAD.HI.U32 R5, R5, R7, R4 ;  /* 0x0000000705057227 */ /* 0x000fc800078e0004 */
[----:B------:R-:W-:Y:S02]  /*0270*/  IMAD.MOV.U32 R7, RZ, RZ, RZ ;  /* 0x000000ffff077224 */ /* 0x000fe400078e00ff */
[----:B------:R-:W-:-:S04]  /*0280*/  IMAD.HI.U32 R6, R5, R2, RZ ;  /* 0x0000000205067227 */ /* 0x000fc800078e00ff */
[----:B------:R-:W-:Y:S01]  /*0290*/  IMAD.MOV.U32 R5, RZ, RZ, RZ ;  /* 0x000000ffff057224 */ /* 0x000fe200078e00ff */
[----:B------:R-:W-:-:S05]  /*02a0*/  IADD3 R8, PT, PT, -R6, RZ, RZ ;  /* 0x000000ff06087210 */ /* 0x000fca0007ffe1ff */
[----:B------:R-:W-:-:S05]  /*02b0*/  IMAD R8, R9, R8, R2 ;  /* 0x0000000809087224 */ /* 0x000fca00078e0202 */
[----:B------:R-:W-:-:S13]  /*02c0*/  ISETP.GE.U32.AND P0, PT, R8, R9, PT ;  /* 0x000000090800720c */ /* 0x000fda0003f06070 */
[----:B------:R-:W-:Y:S02]  /*02d0*/  @P0 IMAD.IADD R8, R8, 0x1, -R9 ;  /* 0x0000000108080824 */ /* 0x000fe400078e0a09 */
[----:B------:R-:W-:-:S03]  /*02e0*/  @P0 VIADD R6, R6, 0x1 ;  /* 0x0000000106060836 */ /* 0x000fc60000000000 */
[----:B------:R-:W-:-:S13]  /*02f0*/  ISETP.GE.U32.AND P1, PT, R8, R9, PT ;  /* 0x000000090800720c */ /* 0x000fda0003f26070 */
[----:B------:R-:W-:Y:S01]  /*0300*/  @P1 VIADD R6, R6, 0x1 ;  /* 0x0000000106061836 */ /* 0x000fe20000000000 */
[----:B------:R-:W-:-:S04]  /*0310*/  @!P2 LOP3.LUT R6, RZ, R9, RZ, 0x33, !PT ;  /* 0x00000009ff06a212 */ /* 0x000fc800078e33ff */
[----:B------:R-:W-:-:S05]  /*0320*/  IADD3 R4, PT, PT, -R6, RZ, RZ ;  /* 0x000000ff06047210 */ /* 0x000fca0007ffe1ff */
[----:B------:R-:W-:Y:S01]  /*0330*/  IMAD R4, R9, R4, R2 ;  /* 0x0000000409047224 */ /* 0x000fe200078e0202 */
[----:B------:R-:W-:Y:S06]  /*0340*/  BRA `(.L_x_3) ;  /* 0x0000000000307947 */ /* 0x000fec0003800000 */
.L_x_2:
[----:B------:R-:W-:-:S07]  /*0350*/  MOV R6, 0x370 ;  /* 0x0000037000067802 */ /* 0x000fce0000000f00 */
[----:B0-----:R-:W-:Y:S05]  /*0360*/  CALL.REL.NOINC `($__internal_0_$__cuda_sm20_div_u64) ;  /* 0x0000000000d07944 */ /* 0x001fea0003c00000 */
[----:B------:R-:W-:Y:S01]  /*0370*/  IADD3 R6, P0, PT, RZ, -R8, RZ ;  /* 0x80000008ff067210 */ /* 0x000fe20007f1e0ff */
[----:B------:R-:W-:Y:S02]  /*0380*/  IMAD.U32 R9, RZ, RZ, UR18 ;  /* 0x00000012ff097e24 */ /* 0x000fe4000f8e00ff */
[----:B------:R-:W-:Y:S01]  /*0390*/  IMAD.U32 R10, RZ, RZ, UR19 ;  /* 0x00000013ff0a7e24 */ /* 0x000fe2000f8e00ff */
[----:B------:R-:W-:-:S05]  /*03a0*/  IADD3.X R4, PT, PT, RZ, ~R11, RZ, P0, !PT ;  /* 0x8000000bff047210 */ /* 0x000fca00007fe4ff */
[-C--:B------:R-:W-:Y:S02]  /*03b0*/  IMAD R7, R4, R9.reuse, RZ ;  /* 0x0000000904077224 */ /* 0x080fe400078e02ff */
[----:B------:R-:W-:-:S04]  /*03c0*/  IMAD.WIDE.U32 R4, R6, R9, R2 ;  /* 0x0000000906047225 */ /* 0x000fc800078e0002 */
[----:B------:R-:W-:Y:S02]  /*03d0*/  IMAD R7, R6, R10, R7 ;  /* 0x0000000a06077224 */ /* 0x000fe400078e0207 */
[----:B------:R-:W-:Y:S02]  /*03e0*/  IMAD.MOV.U32 R6, RZ, RZ, R8 ;  /* 0x000000ffff067224 */ /* 0x000fe400078e0008 */
[----:B------:R-:W-:Y:S01]  /*03f0*/  IMAD.IADD R5, R5, 0x1, R7 ;  /* 0x0000000105057824 */ /* 0x000fe200078e0207 */
[----:B------:R-:W-:-:S07]  /*0400*/  MOV R7, R11 ;  /* 0x0000000b00077202 */ /* 0x000fce0000000f00 */
.L_x_3:
[----:B------:R-:W-:Y:S05]  /*0410*/  BSYNC.RECONVERGENT B1 ;  /* 0x0000000000017941 */ /* 0x000fea0003800200 */
.L_x_1:
[-C--:B------:R-:W-:Y:S01]  /*0420*/  IMAD R11, R7, R9.reuse, RZ ;  /* 0x00000009070b7224 */ /* 0x080fe200078e02ff */
[----:B------:R-:W-:Y:S01]  /*0430*/  ISETP.GE.U32.AND P0, PT, R4, UR12, PT ;  /* 0x0000000c04007c0c */ /* 0x000fe2000bf06070 */
[----:B------:R-:W-:Y:S01]  /*0440*/  IMAD.WIDE.U32 R8, R6, R9, RZ ;  /* 0x0000000906087225 */ /* 0x000fe200078e00ff */
[----:B------:R-:W-:Y:S02]  /*0450*/  IADD3 R14, P2, PT, R4, UR12, RZ ;  /* 0x0000000c040e7c10 */ /* 0x000fe4000ff5e0ff */
[----:B------:R-:W-:Y:S01]  /*0460*/  ISETP.GE.U32.AND.EX P0, PT, R5, UR13, PT, P0 ;  /* 0x0000000d05007c0c */ /* 0x000fe2000bf06100 */
[----:B------:R-:W-:Y:S01]  /*0470*/  IMAD R19, R6, R10, R11 ;  /* 0x0000000a06137224 */ /* 0x000fe200078e020b */
[----:B------:R-:W-:Y:S01]  /*0480*/  IADD3 R11, P1, PT, R4, -UR12, RZ ;  /* 0x8000000c040b7c10 */ /* 0x000fe2000ff3e0ff */
[----:B------:R-:W-:Y:S01]  /*0490*/  IMAD R7, R7, UR12, RZ ;  /* 0x0000000c07077c24 */ /* 0x000fe2000f8e02ff */
[----:B------:R-:W-:Y:S01]  /*04a0*/  IADD3.X R15, PT, PT, R5, UR13, RZ, P2, !PT ;  /* 0x0000000d050f7c10 */ /* 0x000fe200097fe4ff */
[----:B------:R-:W-:Y:S01]  /*04b0*/  IMAD.IADD R9, R9, 0x1, R19 ;  /* 0x0000000109097824 */ /* 0x000fe200078e0213 */
[----:B------:R-:W-:Y:S01]  /*04c0*/  IADD3.X R16, PT, PT, R5, ~UR13, RZ, P1, !PT ;  /* 0x8000000d05107c10 */ /* 0x000fe20008ffe4ff */
[----:B------:R-:W-:Y:S01]  /*04d0*/  IMAD R21, R6, UR13, R7 ;  /* 0x0000000d06157c24 */ /* 0x000fe2000f8e0207 */
[----:B------:R-:W-:-:S02]  /*04e0*/  SEL R14, R14, R11, !P0 ;  /* 0x0000000b0e0e7207 */ /* 0x000fc40004000000 */
[----:B------:R-:W-:Y:S02]  /*04f0*/  SEL R10, R4, R11, !P0 ;  /* 0x0000000b040a7207 */ /* 0x000fe40004000000 */
[-C--:B------:R-:W-:Y:S02]  /*0500*/  SEL R11, R5, R16.reuse, !P0 ;  /* 0x00000010050b7207 */ /* 0x080fe40004000000 */
[----:B------:R-:W-:Y:S02]  /*0510*/  SEL R15, R15, R16, !P0 ;  /* 0x000000100f0f7207 */ /* 0x000fe40004000000 */
[----:B------:R-:W-:Y:S01]  /*0520*/  LEA R17, P0, R8, UR10, 0x2 ;  /* 0x0000000a08117c11 */ /* 0x000fe2000f8010ff */
[----:B------:R-:W-:Y:S01]  /*0530*/  IMAD.WIDE.U32 R6, R6, UR12, R10 ;  /* 0x0000000c06067c25 */ /* 0x000fe2000f8e000a */
[C---:B0-----:R-:W-:Y:S02]  /*0540*/  R2UR UR20, R12.reuse ;  /* 0x000000000c1472ca */ /* 0x041fe400000e0000 */
[----:B------:R-:W-:Y:S01]  /*0550*/  R2UR UR21, R13 ;  /* 0x000000000d1572ca */ /* 0x000fe200000e0000 */
[----:B------:R-:W-:Y:S01]  /*0560*/  IMAD.IADD R7, R7, 0x1, R21 ;  /* 0x0000000107077824 */ /* 0x000fe200078e0215 */
[----:B------:R-:W-:-:S02]  /*0570*/  R2UR UR8, R12 ;  /* 0x000000000c0872ca */ /* 0x000fc400000e0000 */
[----:B------:R-:W-:Y:S02]  /*0580*/  R2UR UR9, R13 ;  /* 0x000000000d0972ca */ /* 0x000fe400000e0000 */
[----:B------:R-:W-:Y:S02]  /*0590*/  LEA.HI.X R16, R8, UR11, R9, 0x2, P0 ;  /* 0x0000000b08107c11 */ /* 0x000fe400080f1409 */
[----:B------:R-:W-:Y:S02]  /*05a0*/  LEA R10, P1, R14, R17, 0x2 ;  /* 0x000000110e0a7211 */ /* 0x000fe400078210ff */
[----:B------:R-:W-:Y:S02]  /*05b0*/  LEA R8, P0, R6, UR14, 0x2 ;  /* 0x0000000e06087c11 */ /* 0x000fe4000f8010ff */
[----:B------:R-:W-:Y:S02]  /*05c0*/  LEA.HI.X R11, R14, R16, R15, 0x2, P1 ;  /* 0x000000100e0b7211 */ /* 0x000fe400008f140f */
[----:B------:R-:W-:-:S04]  /*05d0*/  LEA.HI.X R9, R6, UR15, R7, 0x2, P0 ;  /* 0x0000000f06097c11 */ /* 0x000fc800080f1407 */
[----:B------:R-:W2:Y:S04]  /*05e0*/  LDG.E R11, desc[UR20][R10.64] ;  /* 0x000000140a0b7981 */ /* 0x000ea8000c1e1900 */
[----:B------:R-:W2:Y:S01]  /*05f0*/  LDG.E R8, desc[UR8][R8.64] ;  /* 0x0000000808087981 */ /* 0x000ea2000c1e1900 */
[----:B------:R-:W-:-:S04]  /*0600*/  LEA R6, P0, R4, R17, 0x2 ;  /* 0x0000001104067211 */ /* 0x000fc800078010ff */
[----:B------:R-:W-:Y:S02]  /*0610*/  LEA.HI.X R7, R4, R16, R5, 0x2, P0 ;  /* 0x0000001004077211 */ /* 0x000fe400000f1405 */
[----:B------:R-:W-:-:S05]  /*0620*/  IADD3 R2, P0, PT, R0, R2, RZ ;  /* 0x0000000200027210 */ /* 0x000fca0007f1e0ff */
[----:B------:R-:W-:Y:S01]  /*0630*/  IMAD.X R3, RZ, RZ, R3, P0 ;  /* 0x000000ffff037224 */ /* 0x000fe200000e0603 */
[----:B------:R-:W-:-:S04]  /*0640*/  ISETP.GE.U32.AND P0, PT, R2, UR4, PT ;  /* 0x0000000402007c0c */ /* 0x000fc8000bf06070 */
[----:B------:R-:W-:Y:S01]  /*0650*/  ISETP.GE.U32.AND.EX P0, PT, R3, UR6, PT, P0 ;  /* 0x0000000603007c0c */ /* 0x000fe2000bf06100 */
[----:B--2---:R-:W-:-:S05]  /*0660*/  FMUL R5, R8, R11 ;  /* 0x0000000b08057220 */ /* 0x004fca0000400000 */
[----:B------:R1:W-:Y:S07]  /*0670*/  STG.E desc[UR8][R6.64], R5 ;  /* 0x0000000506007986 */ /* 0x0003ee000c101908 */
[----:B------:R-:W-:Y:S05]  /*0680*/  @!P0 BRA `(.L_x_4) ;  /* 0xfffffff800bc8947 */ /* 0x000fea000383ffff */
[----:B------:R-:W-:Y:S05]  /*0690*/  BSYNC.RECONVERGENT B0 ;  /* 0x0000000000007941 */ /* 0x000fea0003800200 */
.L_x_0:
[----:B------:R-:W-:Y:S05]  /*06a0*/  EXIT ;  /* 0x000000000000794d */ /* 0x000fea0003800000 */
        .weak           $__internal_0_$__cuda_sm20_div_u64
        .type           $__internal_0_$__cuda_sm20_div_u64,@function
        .size           $__internal_0_$__cuda_sm20_div_u64,(.L_x_12 - $__internal_0_$__cuda_sm20_div_u64)
$__internal_0_$__cuda_sm20_div_u64:
[----:B------:R-:W0:Y:S01]  /*06b0*/  LDCU.64 UR8, c[0x0][0x388] ;  /* 0x00007100ff0877ac */ /* 0x000e220008000a00 */
[----:B------:R-:W1:Y:S01]  /*06c0*/  LDC.64 R4, c[0x0][0x388] ;  /* 0x0000e200ff047b82 */ /* 0x000e620000000a00 */
[----:B0-----:R-:W0:Y:S08]  /*06d0*/  I2F.U64.RP R7, UR8 ;  /* 0x0000000800077d12 */ /* 0x001e300008309000 */
[----:B0-----:R-:W0:Y:S02]  /*06e0*/  MUFU.RCP R7, R7 ;  /* 0x0000000700077308 */ /* 0x001e240000001000 */
[----:B0-----:R-:W-:-:S06]  /*06f0*/  IADD3 R8, PT, PT, R7, 0x1ffffffe, RZ ;  /* 0x1ffffffe07087810 */ /* 0x001fcc0007ffe0ff */
[----:B------:R-:W1:Y:S02]  /*0700*/  F2I.U64.TRUNC R8, R8 ;  /* 0x0000000800087311 */ /* 0x000e64000020d800 */
[----:B-1----:R-:W-:-:S04]  /*0710*/  IMAD.WIDE.U32 R10, R8, R4, RZ ;  /* 0x00000004080a7225 */ /* 0x002fc800078e00ff */
[----:B------:R-:W-:Y:S01]  /*0720*/  IMAD R11, R8, R5, R11 ;  /* 0x00000005080b7224 */ /* 0x000fe200078e020b */
[----:B------:R-:W-:-:S03]  /*0730*/  IADD3 R15, P0, PT, RZ, -R10, RZ ;  /* 0x8000000aff0f7210 */ /* 0x000fc60007f1e0ff */
[----:B------:R-:W-:Y:S02]  /*0740*/  IMAD R11, R9, R4, R11 ;  /* 0x00000004090b7224 */ /* 0x000fe400078e020b */
[----:B------:R-:W-:-:S04]  /*0750*/  IMAD.HI.U32 R10, R8, R15, RZ ;  /* 0x0000000f080a7227 */ /* 0x000fc800078e00ff */
[----:B------:R-:W-:Y:S02]  /*0760*/  IMAD.X R17, RZ, RZ, ~R11, P0 ;  /* 0x000000ffff117224 */ /* 0x000fe400000e0e0b */
[----:B------:R-:W-:Y:S02]  /*0770*/  IMAD.MOV.U32 R11, RZ, RZ, R8 ;  /* 0x000000ffff0b7224 */ /* 0x000fe400078e0008 */
[-C--:B------:R-:W-:Y:S02]  /*0780*/  IMAD R19, R9, R17.reuse, RZ ;  /* 0x0000001109137224 */ /* 0x080fe400078e02ff */
[----:B------:R-:W-:-:S04]  /*0790*/  IMAD.WIDE.U32 R10, P0, R8, R17, R10 ;  /* 0x00000011080a7225 */ /* 0x000fc8000780000a */
[----:B------:R-:W-:-:S04]  /*07a0*/  IMAD.HI.U32 R7, R9, R17, RZ ;  /* 0x0000001109077227 */ /* 0x000fc800078e00ff */
[----:B------:R-:W-:Y:S01]  /*07b0*/  IMAD.HI.U32 R10, P1, R9, R15, R10 ;  /* 0x0000000f090a7227 */ /* 0x000fe2000782000a */
[----:B------:R-:W-:-:S04]  /*07c0*/  IADD3.X R7, PT, PT, R7, R9, RZ, P0, !PT ;  /* 0x0000000907077210 */ /* 0x000fc800007fe4ff */
[----:B------:R-:W-:-:S04]  /*07d0*/  IADD3 R11, P2, PT, R19, R10, RZ ;  /* 0x0000000a130b7210 */ /* 0x000fc80007f5e0ff */
[----:B------:R-:W-:Y:S01]  /*07e0*/  IADD3.X R7, PT, PT, RZ, RZ, R7, P2, P1 ;  /* 0x000000ffff077210 */ /* 0x000fe200017e2407 */
[----:B------:R-:W-:-:S04]  /*07f0*/  IMAD.WIDE.U32 R8, R11, R4, RZ ;  /* 0x000000040b087225 */ /* 0x000fc800078e00ff */
[----:B------:R-:W-:Y:S01]  /*0800*/  IMAD R9, R11, R5, R9 ;  /* 0x000000050b097224 */ /* 0x000fe200078e0209 */
[----:B------:R-:W-:-:S03]  /*0810*/  IADD3 R15, P0, PT, RZ, -R8, RZ ;  /* 0x80000008ff0f7210 */ /* 0x000fc60007f1e0ff */
[----:B------:R-:W-:Y:S02]  /*0820*/  IMAD R9, R7, R4, R9 ;  /* 0x0000000407097224 */ /* 0x000fe400078e0209 */
[----:B------:R-:W-:-:S04]  /*0830*/  IMAD.HI.U32 R10, R11, R15, RZ ;  /* 0x0000000f0b0a7227 */ /* 0x000fc800078e00ff */
[----:B------:R-:W-:Y:S02]  /*0840*/  IMAD.X R8, RZ, RZ, ~R9, P0 ;  /* 0x000000ffff087224 */ /* 0x000fe400000e0e09 */
[----:B------:R-:W-:Y:S02]  /*0850*/  HFMA2 R9, -RZ, RZ, 0, 0 ;  /* 0x00000000ff097431 */ /* 0x000fe400000001ff */
[----:B------:R-:W-:-:S04]  /*0860*/  IMAD.WIDE.U32 R10, P0, R11, R8, R10 ;  /* 0x000000080b0a7225 */ /* 0x000fc8000780000a */
[C---:B------:R-:W-:Y:S02]  /*0870*/  IMAD R14, R7.reuse, R8, RZ ;  /* 0x00000008070e7224 */ /* 0x040fe400078e02ff */
[----:B------:R-:W-:-:S04]  /*0880*/  IMAD.HI.U32 R11, P1, R7, R15, R10 ;  /* 0x0000000f070b7227 */ /* 0x000fc8000782000a */
[----:B------:R-:W-:Y:S01]  /*0890*/  IMAD.HI.U32 R8, R7, R8, RZ ;  /* 0x0000000807087227 */ /* 0x000fe200078e00ff */
[----:B------:R-:W-:-:S03]  /*08a0*/  IADD3 R11, P2, PT, R14, R11, RZ ;  /* 0x0000000b0e0b7210 */ /* 0x000fc60007f5e0ff */
[----:B------:R-:W-:Y:S02]  /*08b0*/  IMAD.X R7, R8, 0x1, R7, P0 ;  /* 0x0000000108077824 */ /* 0x000fe400000e0607 */
[----:B------:R-:W-:-:S03]  /*08c0*/  IMAD.HI.U32 R8, R11, R2, RZ ;  /* 0x000000020b087227 */ /* 0x000fc600078e00ff */
[----:B------:R-:W-:Y:S01]  /*08d0*/  IADD3.X R7, PT, PT, RZ, RZ, R7, P2, P1 ;  /* 0x000000ffff077210 */ /* 0x000fe200017e2407 */
[----:B------:R-:W-:-:S04]  /*08e0*/  IMAD.WIDE.U32 R8, R11, R3, R8 ;  /* 0x000000030b087225 */ /* 0x000fc800078e0008 */
[C---:B------:R-:W-:Y:S02]  /*08f0*/  IMAD R11, R7.reuse, R3, RZ ;  /* 0x00000003070b7224 */ /* 0x040fe400078e02ff */
[----:B------:R-:W-:-:S04]  /*0900*/  IMAD.HI.U32 R8, P0, R7, R2, R8 ;  /* 0x0000000207087227 */ /* 0x000fc80007800008 */
[----:B------:R-:W-:Y:S01]  /*0910*/  IMAD.HI.U32 R7, R7, R3, RZ ;  /* 0x0000000307077227 */ /* 0x000fe200078e00ff */
[----:B------:R-:W-:-:S03]  /*0920*/  IADD3 R11, P1, PT, R11, R8, RZ ;  /* 0x000000080b0b7210 */ /* 0x000fc60007f3e0ff */
[----:B------:R-:W-:Y:S02]  /*0930*/  IMAD.X R7, RZ, RZ, R7, P0 ;  /* 0x000000ffff077224 */ /* 0x000fe400000e0607 */
[----:B------:R-:W-:-:S04]  /*0940*/  IMAD.WIDE.U32 R8, R11, R4, RZ ;  /* 0x000000040b087225 */ /* 0x000fc800078e00ff */
[----:B------:R-:W-:Y:S01]  /*0950*/  IMAD.X R7, RZ, RZ, R7, P1 ;  /* 0x000000ffff077224 */ /* 0x000fe200008e0607 */
[----:B------:R-:W-:Y:S01]  /*0960*/  IADD3 R17, P1, PT, -R8, R2, RZ ;  /* 0x0000000208117210 */ /* 0x000fe20007f3e1ff */
[----:B------:R-:W-:-:S03]  /*0970*/  IMAD R9, R11, R5, R9 ;  /* 0x000000050b097224 */ /* 0x000fc600078e0209 */
[-C--:B------:R-:W-:Y:S01]  /*0980*/  ISETP.GE.U32.AND P0, PT, R17, R4.reuse, PT ;  /* 0x000000041100720c */ /* 0x080fe20003f06070 */
[-C--:B------:R-:W-:Y:S01]  /*0990*/  IMAD R8, R7, R4.reuse, R9 ;  /* 0x0000000407087224 */ /* 0x080fe200078e0209 */
[----:B------:R-:W-:-:S04]  /*09a0*/  IADD3 R15, P2, PT, R17, -R4, RZ ;  /* 0x80000004110f7210 */ /* 0x000fc80007f5e0ff */
[----:B------:R-:W-:Y:S02]  /*09b0*/  IADD3.X R16, PT, PT, ~R8, R3, RZ, P1, !PT ;  /* 0x0000000308107210 */ /* 0x000fe40000ffe5ff */
[----:B------:R-:W-:Y:S02]  /*09c0*/  IADD3 R8, P1, PT, R11, 0x1, RZ ;  /* 0x000000010b087810 */ /* 0x000fe40007f3e0ff */
[C---:B------:R-:W-:Y:S01]  /*09d0*/  ISETP.GE.U32.AND.EX P0, PT, R16.reuse, R5, PT, P0 ;  /* 0x000000051000720c */ /* 0x040fe20003f06100 */
[----:B------:R-:W-:Y:S02]  /*09e0*/  IMAD.X R14, R16, 0x1, ~R5, P2 ;  /* 0x00000001100e7824 */ /* 0x000fe400010e0e05 */
[----:B------:R-:W-:Y:S01]  /*09f0*/  IMAD.X R10, RZ, RZ, R7, P1 ;  /* 0x000000ffff0a7224 */ /* 0x000fe200008e0607 */
[----:B------:R-:W-:Y:S02]  /*0a00*/  SEL R15, R15, R17, P0 ;  /* 0x000000110f0f7207 */ /* 0x000fe40000000000 */
[----:B------:R-:W-:-:S02]  /*0a10*/  SEL R9, R8, R11, P0 ;  /* 0x0000000b08097207 */ /* 0x000fc40000000000 */
[----:B------:R-:W-:Y:S02]  /*0a20*/  SEL R14, R14, R16, P0 ;  /* 0x000000100e0e7207 */ /* 0x000fe40000000000 */
[----:B------:R-:W-:Y:S01]  /*0a30*/  SEL R10, R10, R7, P0 ;  /* 0x000000070a0a7207 */ /* 0x000fe20000000000 */
[----:B------:R-:W-:Y:S01]  /*0a40*/  IMAD.MOV.U32 R7, RZ, RZ, 0x0 ;  /* 0x00000000ff077424 */ /* 0x000fe200078e00ff */
[----:B------:R-:W-:Y:S02]  /*0a50*/  ISETP.GE.U32.AND P0, PT, R15, R4, PT ;  /* 0x000000040f00720c */ /* 0x000fe40003f06070 */
[----:B------:R-:W-:Y:S02]  /*0a60*/  IADD3 R8, P2, PT, R9, 0x1, RZ ;  /* 0x0000000109087810 */ /* 0x000fe40007f5e0ff */
[----:B------:R-:W-:Y:S02]  /*0a70*/  ISETP.NE.U32.AND P1, PT, R4, RZ, PT ;  /* 0x000000ff0400720c */ /* 0x000fe40003f25070 */
[----:B------:R-:W-:-:S02]  /*0a80*/  ISETP.GE.U32.AND.EX P0, PT, R14, R5, PT, P0 ;  /* 0x000000050e00720c */ /* 0x000fc40003f06100 */
[-C--:B------:R-:W-:Y:S02]  /*0a90*/  IADD3.X R11, PT, PT, RZ, R10.reuse, RZ, P2, !PT ;  /* 0x0000000aff0b7210 */ /* 0x080fe400017fe4ff */
[----:B------:R-:W-:Y:S02]  /*0aa0*/  ISETP.NE.AND.EX P1, PT, R5, RZ, PT, P1 ;  /* 0x000000ff0500720c */ /* 0x000fe40003f25310 */
[----:B------:R-:W-:Y:S02]  /*0ab0*/  SEL R8, R8, R9, P0 ;  /* 0x0000000908087207 */ /* 0x000fe40000000000 */
[----:B------:R-:W-:Y:S02]  /*0ac0*/  SEL R11, R11, R10, P0 ;  /* 0x0000000a0b0b7207 */ /* 0x000fe40000000000 */
[----:B------:R-:W-:Y:S02]  /*0ad0*/  SEL R8, R8, 0xffffffff, P1 ;  /* 0xffffffff08087807 */ /* 0x000fe40000800000 */
[----:B------:R-:W-:Y:S01]  /*0ae0*/  SEL R11, R11, 0xffffffff, P1 ;  /* 0xffffffff0b0b7807 */ /* 0x000fe20000800000 */
[----:B------:R-:W-:Y:S06]  /*0af0*/  RET.REL.NODEC R6 `(_Z28pairwiseShrinkBackwardKernelmmmPKfPf) ;  /* 0xfffffff406407950 */ /* 0x000fec0003c3ffff */
.L_x_5:
[----:B------:R-:W-:-:S00]  /*0b00*/  BRA `(.L_x_5) ;  /* 0xfffffffc00fc7947 */ /* 0x000fc0000383ffff */
[----:B------:R-:W-:-:S00]  /*0b10*/  NOP ;  /* 0x0000000000007918 */ /* 0x000fc00000000000 */
        /* <DEDUP_REMOVED lines=14> */
.L_x_12:


//--------------------- .text._Z27pairwiseShrinkForwardKernelmmmPKfPf --------------------------
	.section	.text._Z27pairwiseShrinkForwardKernelmmmPKfPf,"ax",@progbits
	.align	128
        .global         _Z27pairwiseShrinkForwardKernelmmmPKfPf
        .type           _Z27pairwiseShrinkForwardKernelmmmPKfPf,@function
        .size           _Z27pairwiseShrinkForwardKernelmmmPKfPf,(.L_x_13 - _Z27pairwiseShrinkForwardKernelmmmPKfPf)
        .other          _Z27pairwiseShrinkForwardKernelmmmPKfPf,@"STO_CUDA_ENTRY STV_DEFAULT"
_Z27pairwiseShrinkForwardKernelmmmPKfPf:
.text._Z27pairwiseShrinkForwardKernelmmmPKfPf:
[----:B------:R-:W-:Y:S01]  /*0000*/  LDC R1, c[0x0][0x37c] ;  /* 0x0000df00ff017b82 */ /* 0x000fe20000000800 */
[----:B------:R-:W0:Y:S01]  /*0010*/  S2R R3, SR_TID.X ;  /* 0x0000000000037919 */ /* 0x000e220000002100 */
[----:B------:R-:W1:Y:S06]  /*0020*/  LDCU.64 UR8, c[0x0][0x390] ;  /* 0x00007200ff0877ac */ /* 0x000e6c0008000a00 */
[----:B------:R-:W0:Y:S01]  /*0030*/  S2UR UR7, SR_CTAID.X ;  /* 0x00000000000779c3 */ /* 0x000e220000002500 */
[----:B------:R-:W1:Y:S01]  /*0040*/  LDCU.64 UR10, c[0x0][0x380] ;  /* 0x00007000ff0a77ac */ /* 0x000e620008000a00 */
[----:B------:R-:W2:Y:S06]  /*0050*/  LDCU UR16, c[0x0][0x390] ;  /* 0x00007200ff1077ac */ /* 0x000eac0008000800 */
[----:B------:R-:W0:Y:S01]  /*0060*/  LDC R0, c[0x0][0x360] ;  /* 0x0000d800ff007b82 */ /* 0x000e220000000800 */
[----:B------:R-:W3:Y:S01]  /*0070*/  LDCU.64 UR18, c[0x0][0x390] ;  /* 0x00007200ff1277ac */ /* 0x000ee20008000a00 */
[----:B------:R-:W4:Y:S01]  /*0080*/  LDCU.64 UR12, c[0x0][0x398] ;  /* 0x00007300ff0c77ac */ /* 0x000f220008000a00 */
[----:B------:R-:W0:Y:S01]  /*0090*/  LDCU.64 UR14, c[0x0][0x3a0] ;  /* 0x00007400ff0e77ac */ /* 0x000e220008000a00 */
[----:B-1----:R-:W-:-:S02]  /*00a0*/  UIMAD UR6, UR9, UR10, URZ ;  /* 0x0000000a090672a4 */ /* 0x002fc4000f8e02ff */
[----:B------:R-:W-:Y:S02]  /*00b0*/  UIMAD.WIDE.U32 UR4, UR8, UR10, URZ ;  /* 0x0000000a080472a5 */ /* 0x000fe4000f8e00ff */
[----:B------:R-:W-:Y:S01]  /*00c0*/  UIMAD UR6, UR8, UR11, UR6 ;  /* 0x0000000b080672a4 */ /* 0x000fe2000f8e0206 */
[----:B------:R-:W1:Y:S01]  /*00d0*/  LDCU UR8, c[0x0][0x370] ;  /* 0x00006e00ff0877ac */ /* 0x000e620008000800 */
[----:B0-----:R-:W-:Y:S02]  /*00e0*/  IMAD R4, R0, UR7, R3 ;  /* 0x0000000700047c24 */ /* 0x001fe4000f8e0203 */
[----:B------:R-:W-:Y:S01]  /*00f0*/  UIADD3 UR6, UPT, UPT, UR5, UR6, URZ ;  /* 0x0000000605067290 */ /* 0x000fe2000fffe0ff */
[----:B------:R-:W0:Y:S02]  /*0100*/  LDCU UR7, c[0x0][0x394] ;  /* 0x00007280ff0777ac */ /* 0x000e240008000800 */
[----:B------:R-:W-:-:S03]  /*0110*/  ISETP.LT.U32.AND P0, PT, R4, UR4, PT ;  /* 0x0000000404007c0c */ /* 0x000fc6000bf01070 */
[----:B------:R-:W-:Y:S01]  /*0120*/  IMAD.U32 R2, RZ, RZ, UR6 ;  /* 0x00000006ff027e24 */ /* 0x000fe2000f8e00ff */
[----:B------:R-:W0:Y:S04]  /*0130*/  LDCU.64 UR10, c[0x0][0x388] ;  /* 0x00007100ff0a77ac */ /* 0x000e280008000a00 */
[----:B------:R-:W-:Y:S01]  /*0140*/  ISETP.GT.U32.AND.EX P0, PT, R2, RZ, PT, P0 ;  /* 0x000000ff0200720c */ /* 0x000fe20003f04100 */
[----:B-1----:R-:W-:-:S12]  /*0150*/  IMAD R0, R0, UR8, RZ ;  /* 0x0000000800007c24 */ /* 0x002fd8000f8e02ff */
[----:B0-234-:R-:W-:Y:S05]  /*0160*/  @!P0 EXIT ;  /* 0x000000000000894d */ /* 0x01dfea0003800000 */
[----:B------:R-:W0:Y:S01]  /*0170*/  LDC.64 R12, c[0x0][0x358] ;  /* 0x0000d600ff0c7b82 */ /* 0x000e220000000a00 */
[----:B------:R-:W-:Y:S01]  /*0180*/  BSSY.RECONVERGENT B0, `(.L_x_6) ;  /* 0x000004a000007945 */ /* 0x000fe20003800200 */
[----:B------:R-:W-:-:S07]  /*0190*/  IMAD.MOV.U32 R5, RZ, RZ, RZ ;  /* 0x000000ffff057224 */ /* 0x000fce00078e00ff */
.L_x_10:
[----:B-1----:R-:W-:Y:S01]  /*01a0*/  MOV R2, UR7 ;  /* 0x0000000700027c02 */ /* 0x002fe20008000f00 */
[----:B------:R-:W-:Y:S03]  /*01b0*/  BSSY.RECONVERGENT B1, `(.L_x_7) ;  /* 0x0000029000017945 */ /* 0x000fe60003800200 */
[----:B------:R-:W-:-:S04]  /*01c0*/  LOP3.LUT R3, R5, R2, RZ, 0xfc, !PT ;  /* 0x0000000205037212 */ /* 0x000fc800078efcff */
[----:B------:R-:W-:-:S13]  /*01d0*/  ISETP.NE.U32.AND P0, PT, R3, RZ, PT ;  /* 0x000000ff0300720c */ /* 0x000fda0003f05070 */
[----:B------:R-:W-:Y:S05]  /*01e0*/  @P0 BRA `(.L_x_8) ;  /* 0x0000000000600947 */ /* 0x000fea0003800000 */
[----:B------:R-:W-:Y:S02]  /*01f0*/  IMAD.U32 R3, RZ, RZ, UR16 ;  /* 0x00000010ff037e24 */ /* 0x000fe4000f8e00ff */
[----:B------:R-:W-:Y:S02]  /*0200*/  IMAD.MOV.U32 R11, RZ, RZ, RZ ;  /* 0x000000ffff0b7224 */ /* 0x000fe400078e00ff */
[----:B------:R-:W1:Y:S01]  /*0210*/  I2F.U32.RP R8, R3 ;  /* 0x0000000300087306 */ /* 0x000e620000209000 */
[----:B------:R-:W-:-:S07]  /*0220*/  ISETP.NE.U32.AND P2, PT, R3, RZ, PT ;  /* 0x000000ff0300720c */ /* 0x000fce0003f45070 */
[----:B-1----:R-:W1:Y:S02]  /*0230*/  MUFU.RCP R8, R8 ;  /* 0x0000000800087308 */ /* 0x002e640000001000 */
[----:B-1----:R-:W-:-:S06]  /*0240*/  VIADD R6, R8, 0xffffffe ;  /* 0x0ffffffe08067836 */ /* 0x002fcc0000000000 */
[----:B------:R1:W2:Y:S02]  /*0250*/  F2I.FTZ.U32.TRUNC.NTZ R7, R6 ;  /* 0x0000000600077305 */ /* 0x0002a4000021f000 */
[----:B-1----:R-:W-:Y:S02]  /*0260*/  IMAD.MOV.U32 R6, RZ, RZ, RZ ;  /* 0x000000ffff067224 */ /* 0x002fe400078e00ff */
[----:B--2---:R-:W-:-:S05]  /*0270*/  IMAD R9, R7, R3, RZ ;  /* 0x0000000307097224 */ /* 0x004fca00078e02ff */
[----:B------:R-:W-:-:S05]  /*0280*/  IADD3 R9, PT, PT, -R9, RZ, RZ ;  /* 0x000000ff09097210 */ /* 0x000fca0007ffe1ff */
[----:B------:R-:W-:-:S06]  /*0290*/  IMAD.HI.U32 R7, R7, R9, R6 ;  /* 0x0000000907077227 */ /* 0x000fcc00078e0006 */
[----:B------:R-:W-:-:S04]  /*02a0*/  IMAD.HI.U32 R6, R7, R4, RZ ;  /* 0x0000000407067227 */ /* 0x000fc800078e00ff */
[----:B------:R-:W-:Y:S02]  /*02b0*/  HFMA2 R7, -RZ, RZ, 0, 0 ;  /* 0x00000000ff077431 */ /* 0x000fe400000001ff */
[----:B------:R-:W-:-:S04]  /*02c0*/  IMAD.MOV R10, RZ, RZ, -R6 ;  /* 0x000000ffff0a7224 */ /* 0x000fc800078e0a06 */
[----:B------:R-:W-:-:S05]  /*02d0*/  IMAD R10, R3, R10, R4 ;  /* 0x0000000a030a7224 */ /* 0x000fca00078e0204 */
[----:B------:R-:W-:-:S13]  /*02e0*/  ISETP.GE.U32.AND P0, PT, R10, R3, PT ;  /* 0x000000030a00720c */ /* 0x000fda0003f06070 */
[----:B------:R-:W-:Y:S01]  /*02f0*/  @P0 IADD3 R10, PT, PT, R10, -R3, RZ ;  /* 0x800000030a0a0210 */ /* 0x000fe20007ffe0ff */
[----:B------:R-:W-:-:S03]  /*0300*/  @P0 VIADD R6, R6, 0x1 ;  /* 0x0000000106060836 */ /* 0x000fc60000000000 */
[----:B------:R-:W-:-:S13]  /*0310*/  ISETP.GE.U32.AND P1, PT, R10, R3, PT ;  /* 0x000000030a00720c */ /* 0x000fda0003f26070 */
[----:B------:R-:W-:Y:S01]  /*0320*/  @P1 VIADD R6, R6, 0x1 ;  /* 0x0000000106061836 */ /* 0x000fe20000000000 */
[----:B------:R-:W-:-:S04]  /*0330*/  @!P2 LOP3.LUT R6, RZ, R3, RZ, 0x33, !PT ;  /* 0x00000003ff06a212 */ /* 0x000fc800078e33ff */
[----:B------:R-:W-:-:S05]  /*0340*/  IADD3 R10, PT, PT, -R6, RZ, RZ ;  /* 0x000000ff060a7210 */ /* 0x000fca0007ffe1ff */
[----:B------:R-:W-:Y:S01]  /*0350*/  IMAD R10, R3, R10, R4 ;  /* 0x0000000a030a7224 */ /* 0x000fe200078e0204 */
[----:B------:R-:W-:Y:S06]  /*0360*/  BRA `(.L_x_9) ;  /* 0x0000000000347947 */ /* 0x000fec0003800000 */
.L_x_8:
[----:B------:R-:W-:-:S07]  /*0370*/  MOV R6, 0x390 ;  /* 0x0000039000067802 */ /* 0x000fce0000000f00 */
[----:B0-----:R-:W-:Y:S05]  /*0380*/  CALL.REL.NOINC `($__internal_1_$__cuda_sm20_div_u64) ;  /* 0x0000000000ac7944 */ /* 0x001fea0003c00000 */
[----:B------:R-:W-:Y:S01]  /*0390*/  IADD3 R10, P0, PT, RZ, -R8, RZ ;  /* 0x80000008ff0a7210 */ /* 0x000fe20007f1e0ff */
[----:B------:R-:W-:Y:S02]  /*03a0*/  IMAD.U32 R3, RZ, RZ, UR18 ;  /* 0x00000012ff037e24 */ /* 0x000fe4000f8e00ff */
[----:B------:R-:W-:Y:S01]  /*03b0*/  IMAD.U32 R2, RZ, RZ, UR19 ;  /* 0x00000013ff027e24 */ /* 0x000fe2000f8e00ff */
[----:B------:R-:W-:-:S05]  /*03c0*/  IADD3.X R6, PT, PT, RZ, ~R9, RZ, P0, !PT ;  /* 0x80000009ff067210 */ /* 0x000fca00007fe4ff */
[-C--:B------:R-:W-:Y:S02]  /*03d0*/  IMAD R11, R6, R3.reuse, RZ ;  /* 0x00000003060b7224 */ /* 0x080fe400078e02ff */
[----:B------:R-:W-:-:S04]  /*03e0*/  IMAD.WIDE.U32 R6, R10, R3, R4 ;  /* 0x000000030a067225 */ /* 0x000fc800078e0004 */
[----:B------:R-:W-:Y:S01]  /*03f0*/  IMAD R11, R10, R2, R11 ;  /* 0x000000020a0b7224 */ /* 0x000fe200078e020b */
[----:B------:R-:W-:Y:S02]  /*0400*/  MOV R10, R6 ;  /* 0x00000006000a7202 */ /* 0x000fe40000000f00 */
[----:B------:R-:W-:Y:S01]  /*0410*/  MOV R6, R8 ;  /* 0x0000000800067202 */ /* 0x000fe20000000f00 */
[----:B------:R-:W-:Y:S02]  /*0420*/  IMAD.IADD R11, R7, 0x1, R11 ;  /* 0x00000001070b7824 */ /* 0x000fe400078e020b */
[----:B------:R-:W-:-:S07]  /*0430*/  IMAD.MOV.U32 R7, RZ, RZ, R9 ;  /* 0x000000ffff077224 */ /* 0x000fce00078e0009 */
.L_x_9:
[----:B------:R-:W-:Y:S05]  /*0440*/  BSYNC.RECONVERGENT B1 ;  /* 0x0000000000017941 */ /* 0x000fea0003800200 */
.L_x_7:
[----:B------:R-:W-:Y:S01]  /*0450*/  MOV R8, R10 ;  /* 0x0000000a00087202 */ /* 0x000fe20000000f00 */
[----:B------:R-:W-:Y:S01]  /*0460*/  IMAD R15, R7, UR10, RZ ;  /* 0x0000000a070f7c24 */ /* 0x000fe2000f8e02ff */
[----:B0-----:R-:W-:Y:S01]  /*0470*/  R2UR UR8, R12 ;  /* 0x000000000c0872ca */ /* 0x001fe200000e0000 */
[----:B------:R-:W-:Y:S01]  /*0480*/  IMAD.MOV.U32 R9, RZ, RZ, R11 ;  /* 0x000000ffff097224 */ /* 0x000fe200078e000b */
[C---:B------:R-:W-:Y:S01]  /*0490*/  R2UR UR9, R13.reuse ;  /* 0x000000000d0972ca */ /* 0x040fe200000e0000 */
[----:B------:R-:W-:Y:S01]  /*04a0*/  IMAD R15, R6, UR11, R15 ;  /* 0x0000000b060f7c24 */ /* 0x000fe2000f8e020f */
[----:B------:R-:W-:Y:S01]  /*04b0*/  R2UR UR20, R12 ;  /* 0x000000000c1472ca */ /* 0x000fe200000e0000 */
[----:B------:R-:W-:Y:S01]  /*04c0*/  IMAD.WIDE.U32 R10, R6, UR10, R8 ;  /* 0x0000000a060a7c25 */ /* 0x000fe2000f8e0008 */
[----:B------:R-:W-:-:S04]  /*04d0*/  R2UR UR21, R13 ;  /* 0x000000000d1572ca */ /* 0x000fc800000e0000 */
[----:B------:R-:W-:Y:S02]  /*04e0*/  IADD3 R11, PT, PT, R11, R15, RZ ;  /* 0x0000000f0b0b7210 */ /* 0x000fe40007ffe0ff */
[----:B------:R-:W-:-:S04]  /*04f0*/  LEA R14, P0, R10, UR12, 0x2 ;  /* 0x0000000c0a0e7c11 */ /* 0x000fc8000f8010ff */
[----:B------:R-:W-:Y:S02]  /*0500*/  LEA.HI.X R15, R10, UR13, R11, 0x2, P0 ;  /* 0x0000000d0a0f7c11 */ /* 0x000fe400080f140b */
[----:B------:R-:W-:-:S03]  /*0510*/  LEA R10, P0, R3, R14, 0x2 ;  /* 0x0000000e030a7211 */ /* 0x000fc600078010ff */
[----:B------:R-:W2:Y:S01]  /*0520*/  LDG.E R14, desc[UR8][R14.64] ;  /* 0x000000080e0e7981 */ /* 0x000ea2000c1e1900 */
[----:B------:R-:W-:-:S06]  /*0530*/  LEA.HI.X R11, R3, R15, R2, 0x2, P0 ;  /* 0x0000000f030b7211 */ /* 0x000fcc00000f1402 */
[----:B------:R-:W2:Y:S01]  /*0540*/  LDG.E R11, desc[UR20][R10.64] ;  /* 0x000000140a0b7981 */ /* 0x000ea2000c1e1900 */
[-C--:B------:R-:W-:Y:S02]  /*0550*/  IMAD R7, R7, R3.reuse, RZ ;  /* 0x0000000307077224 */ /* 0x080fe400078e02ff */
[----:B------:R-:W-:-:S04]  /*0560*/  IMAD.WIDE.U32 R8, R6, R3, R8 ;  /* 0x0000000306087225 */ /* 0x000fc800078e0008 */
[----:B------:R-:W-:Y:S01]  /*0570*/  IMAD R7, R6, R2, R7 ;  /* 0x0000000206077224 */ /* 0x000fe200078e0207 */
[----:B------:R-:W-:-:S03]  /*0580*/  LEA R2, P0, R8, UR14, 0x2 ;  /* 0x0000000e08027c11 */ /* 0x000fc6000f8010ff */
[----:B------:R-:W-:-:S05]  /*0590*/  IMAD.IADD R3, R9, 0x1, R7 ;  /* 0x0000000109037824 */ /* 0x000fca00078e0207 */
[----:B------:R-:W-:Y:S02]  /*05a0*/  LEA.HI.X R3, R8, UR15, R3, 0x2, P0 ;  /* 0x0000000f08037c11 */ /* 0x000fe400080f1403 */
[----:B------:R-:W-:-:S04]  /*05b0*/  IADD3 R4, P0, PT, R0, R4, RZ ;  /* 0x0000000400047210 */ /* 0x000fc80007f1e0ff */
[----:B------:R-:W-:Y:S02]  /*05c0*/  IADD3.X R5, PT, PT, RZ, R5, RZ, P0, !PT ;  /* 0x00000005ff057210 */ /* 0x000fe400007fe4ff */
[----:B------:R-:W-:-:S04]  /*05d0*/  ISETP.GE.U32.AND P0, PT, R4, UR4, PT ;  /* 0x0000000404007c0c */ /* 0x000fc8000bf06070 */
[----:B------:R-:W-:Y:S01]  /*05e0*/  ISETP.GE.U32.AND.EX P0, PT, R5, UR6, PT, P0 ;  /* 0x0000000605007c0c */ /* 0x000fe2000bf06100 */
[----:B--2---:R-:W-:-:S05]  /*05f0*/  FMUL R7, R14, R11 ;  /* 0x0000000b0e077220 */ /* 0x004fca0000400000 */
[----:B------:R1:W-:Y:S07]  /*0600*/  STG.E desc[UR8][R2.64], R7 ;  /* 0x0000000702007986 */ /* 0x0003ee000c101908 */
[----:B------:R-:W-:Y:S05]  /*0610*/  @!P0 BRA `(.L_x_10) ;  /* 0xfffffff800e08947 */ /* 0x000fea000383ffff */
[----:B------:R-:W-:Y:S05]  /*0620*/  BSYNC.RECONVERGENT B0 ;  /* 0x0000000000007941 */ /* 0x000fea0003800200 */
.L_x_6:
[----:B------:R-:W-:Y:S05]  /*0630*/  EXIT ;  /* 0x000000000000794d */ /* 0x000fea0003800000 */
        .weak           $__internal_1_$__cuda_sm20_div_u64
        .type           $__internal_1_$__cuda_sm20_div_u64,@function
        .size           $__internal_1_$__cuda_sm20_div_u64,(.L_x_13 - $__internal_1_$__cuda_sm20_div_u64)
$__internal_1_$__cuda_sm20_div_u64:
[----:B------:R-:W0:Y:S01]  /*0640*/  LDCU.64 UR8, c[0x0][0x390] ;  /* 0x00007200ff0877ac */ /* 0x000e220008000a00 */
[----:B------:R-:W1:Y:S01]  /*0650*/  LDC.64 R2, c[0x0][0x390] ;  /* 0x0000e400ff027b82 */ /* 0x000e620000000a00 */
[----:B0-----:R-:W0:Y:S08]  /*0660*/  I2F.U64.RP R7, UR8 ;  /* 0x0000000800077d12 */ /* 0x001e300008309000 */
[----:B0-----:R-:W0:Y:S02]  /*0670*/  MUFU.RCP R7, R7 ;  /* 0x0000000700077308 */ /* 0x001e240000001000 */
[----:B0-----:R-:W-:-:S06]  /*0680*/  VIADD R8, R7, 0x1ffffffe ;  /* 0x1ffffffe07087836 */ /* 0x001fcc0000000000 */
[----:B------:R-:W1:Y:S02]  /*0690*/  F2I.U64.TRUNC R8, R8 ;  /* 0x0000000800087311 */ /* 0x000e64000020d800 */
[----:B-1----:R-:W-:-:S04]  /*06a0*/  IMAD.WIDE.U32 R10, R8, R2, RZ ;  /* 0x00000002080a7225 */ /* 0x002fc800078e00ff */
[----:B------:R-:W-:Y:S01]  /*06b0*/  IMAD R11, R8, R3, R11 ;  /* 0x00000003080b7224 */ /* 0x000fe200078e020b */
[----:B------:R-:W-:-:S03]  /*06c0*/  IADD3 R15, P0, PT, RZ, -R10, RZ ;  /* 0x8000000aff0f7210 */ /* 0x000fc60007f1e0ff */
[----:B------:R-:W-:Y:S02]  /*06d0*/  IMAD R11, R9, R2, R11 ;  /* 0x00000002090b7224 */ /* 0x000fe400078e020b */
[----:B------:R-:W-:-:S03]  /*06e0*/  IMAD.HI.U32 R10, R8, R15, RZ ;  /* 0x0000000f080a7227 */ /* 0x000fc600078e00ff */
[----:B------:R-:W-:Y:S01]  /*06f0*/  IADD3.X R17, PT, PT, RZ, ~R11, RZ, P0, !PT ;  /* 0x8000000bff117210 */ /* 0x000fe200007fe4ff */
[----:B------:R-:W-:-:S04]  /*0700*/  IMAD.MOV.U32 R11, RZ, RZ, R8 ;  /* 0x000000ffff0b7224 */ /* 0x000fc800078e0008 */
[----:B------:R-:W-:-:S04]  /*0710*/  IMAD.WIDE.U32 R10, P0, R8, R17, R10 ;  /* 0x00000011080a7225 */ /* 0x000fc8000780000a */
[C---:B------:R-:W-:Y:S02]  /*0720*/  IMAD R19, R9.reuse, R17, RZ ;  /* 0x0000001109137224 */ /* 0x040fe400078e02ff */
[----:B------:R-:W-:-:S04]  /*0730*/  IMAD.HI.U32 R10, P1, R9, R15, R10 ;  /* 0x0000000f090a7227 */ /* 0x000fc8000782000a */
[----:B------:R-:W-:Y:S01]  /*0740*/  IMAD.HI.U32 R7, R9, R17, RZ ;  /* 0x0000001109077227 */ /* 0x000fe200078e00ff */
[----:B------:R-:W-:-:S04]  /*0750*/  IADD3 R11, P2, PT, R19, R10, RZ ;  /* 0x0000000a130b7210 */ /* 0x000fc80007f5e0ff */
[----:B------:R-:W-:Y:S01]  /*0760*/  IADD3.X R7, PT, PT, R7, R9, RZ, P0, !PT ;  /* 0x0000000907077210 */ /* 0x000fe200007fe4ff */
[----:B------:R-:W-:-:S03]  /*0770*/  IMAD.WIDE.U32 R8, R11, R2, RZ ;  /* 0x000000020b087225 */ /* 0x000fc600078e00ff */
[----:B------:R-:W-:Y:S01]  /*0780*/  IADD3.X R7, PT, PT, RZ, RZ, R7, P2, P1 ;  /* 0x000000ffff077210 */ /* 0x000fe200017e2407 */
[----:B------:R-:W-:Y:S01]  /*0790*/  IMAD R9, R11, R3, R9 ;  /* 0x000000030b097224 */ /* 0x000fe200078e0209 */
[----:B------:R-:W-:-:S03]  /*07a0*/  IADD3 R15, P0, PT, RZ, -R8, RZ ;  /* 0x80000008ff0f7210 */ /* 0x000fc60007f1e0ff */
[----:B------:R-:W-:Y:S02]  /*07b0*/  IMAD R9, R7, R2, R9 ;  /* 0x0000000207097224 */ /* 0x000fe400078e0209 */
[----:B------:R-:W-:-:S04]  /*07c0*/  IMAD.HI.U32 R10, R11, R15, RZ ;  /* 0x0000000f0b0a7227 */ /* 0x000fc800078e00ff */
[----:B------:R-:W-:Y:S02]  /*07d0*/  IMAD.X R8, RZ, RZ, ~R9, P0 ;  /* 0x000000ffff087224 */ /* 0x000fe400000e0e09 */
[----:B------:R-:W-:Y:S02]  /*07e0*/  IMAD.MOV.U32 R9, RZ, RZ, RZ ;  /* 0x000000ffff097224 */ /* 0x000fe400078e00ff */
[----:B------:R-:W-:-:S04]  /*07f0*/  IMAD.WIDE.U32 R10, P0, R11, R8, R10 ;  /* 0x000000080b0a7225 */ /* 0x000fc8000780000a */
[C---:B------:R-:W-:Y:S02]  /*0800*/  IMAD R14, R7.reuse, R8, RZ ;  /* 0x00000008070e7224 */ /* 0x040fe400078e02ff */
[----:B------:R-:W-:-:S04]  /*0810*/  IMAD.HI.U32 R11, P1, R7, R15, R10 ;  /* 0x0000000f070b7227 */ /* 0x000fc8000782000a */
[----:B------:R-:W-:Y:S01]  /*0820*/  IMAD.HI.U32 R8, R7, R8, RZ ;  /* 0x0000000807087227 */ /* 0x000fe200078e00ff */
[----:B------:R-:W-:-:S04]  /*0830*/  IADD3 R11, P2, PT, R14, R11, RZ ;  /* 0x0000000b0e0b7210 */ /* 0x000fc80007f5e0ff */
[----:B------:R-:W-:Y:S01]  /*0840*/  IADD3.X R7, PT, PT, R8, R7, RZ, P0, !PT ;  /* 0x0000000708077210 */ /* 0x000fe200007fe4ff */
[----:B------:R-:W-:-:S03]  /*0850*/  IMAD.HI.U32 R8, R11, R4, RZ ;  /* 0x000000040b087227 */ /* 0x000fc600078e00ff */
[----:B------:R-:W-:Y:S01]  /*0860*/  IADD3.X R7, PT, PT, RZ, RZ, R7, P2, P1 ;  /* 0x000000ffff077210 */ /* 0x000fe200017e2407 */
[----:B------:R-:W-:-:S04]  /*0870*/  IMAD.WIDE.U32 R8, R11, R5, R8 ;  /* 0x000000050b087225 */ /* 0x000fc800078e0008 */
[C---:B------:R-:W-:Y:S02]  /*0880*/  IMAD R11, R7.reuse, R5, RZ ;  /* 0x00000005070b7224 */ /* 0x040fe400078e02ff */
[----:B------:R-:W-:-:S04]  /*0890*/  IMAD.HI.U32 R8, P0, R7, R4, R8 ;  /* 0x0000000407087227 */ /* 0x000fc80007800008 */
[----:B------:R-:W-:Y:S01]  /*08a0*/  IMAD.HI.U32 R7, R7, R5, RZ ;  /* 0x0000000507077227 */ /* 0x000fe200078e00ff */
[----:B------:R-:W-:-:S04]  /*08b0*/  IADD3 R11, P1, PT, R11, R8, RZ ;  /* 0x000000080b0b7210 */ /* 0x000fc80007f3e0ff */
[----:B------:R-:W-:Y:S01]  /*08c0*/  IADD3.X R7, PT, PT, R7, RZ, RZ, P0, !PT ;  /* 0x000000ff07077210 */ /* 0x000fe200007fe4ff */
        /* <DEDUP_REMOVED lines=10> */
[----:B------:R-:W-:Y:S01]  /*0970*/  IMAD.X R14, R16, 0x1, ~R3, P2 ;  /* 0x00000001100e7824 */ /* 0x000fe200010e0e03 */
[----:B------:R-:W-:Y:S02]  /*0980*/  IADD3.X R10, PT, PT, RZ, R7, RZ, P1, !PT ;  /* 0x00000007ff0a7210 */ /* 0x000fe40000ffe4ff */
[----:B------:R-:W-:Y:S02]  /*0990*/  SEL R11, R8, R11, P0 ;  /* 0x0000000b080b7207 */ /* 0x000fe40000000000 */
[----:B------:R-:W-:-:S02]  /*09a0*/  SEL R9, R9, R15, P0 ;  /* 0x0000000f09097207 */ /* 0x000fc40000000000 */
[----:B------:R-:W-:Y:S01]  /*09b0*/  SEL R10, R10, R7, P0 ;  /* 0x000000070a0a7207 */ /* 0x000fe20000000000 */
[----:B------:R-:W-:Y:S01]  /*09c0*/  HFMA2 R7, -RZ, RZ, 0, 0 ;  /* 0x00000000ff077431 */ /* 0x000fe200000001ff */
[----:B------:R-:W-:Y:S02]  /*09d0*/  IADD3 R8, P2, PT, R11, 0x1, RZ ;  /* 0x000000010b087810 */ /* 0x000fe40007f5e0ff */
[----:B------:R-:W-:Y:S02]  /*09e0*/  SEL R14, R14, R16, P0 ;  /* 0x000000100e0e7207 */ /* 0x000fe40000000000 */
[----:B------:R-:W-:Y:S01]  /*09f0*/  ISETP.GE.U32.AND P0, PT, R9, R2, PT ;  /* 0x000000020900720c */ /* 0x000fe20003f06070 */
[----:B------:R-:W-:Y:S01]  /*0a00*/  IMAD.X R9, RZ, RZ, R10, P2 ;  /* 0x000000ffff097224 */ /* 0x000fe200010e060a */
[----:B------:R-:W-:Y:S02]  /*0a10*/  ISETP.NE.U32.AND P1, PT, R2, RZ, PT ;  /* 0x000000ff0200720c */ /* 0x000fe40003f25070 */
[----:B------:R-:W-:-:S02]  /*0a20*/  ISETP.GE.U32.AND.EX P0, PT, R14, R3, PT, P0 ;  /* 0x000000030e00720c */ /* 0x000fc40003f06100 */
[----:B------:R-:W-:Y:S02]  /*0a30*/  ISETP.NE.AND.EX P1, PT, R3, RZ, PT, P1 ;  /* 0x000000ff0300720c */ /* 0x000fe40003f25310 */
[----:B------:R-:W-:Y:S02]  /*0a40*/  SEL R8, R8, R11, P0 ;  /* 0x0000000b08087207 */ /* 0x000fe40000000000 */
[----:B------:R-:W-:Y:S02]  /*0a50*/  SEL R9, R9, R10, P0 ;  /* 0x0000000a09097207 */ /* 0x000fe40000000000 */
[----:B------:R-:W-:Y:S02]  /*0a60*/  SEL R8, R8, 0xffffffff, P1 ;  /* 0xffffffff08087807 */ /* 0x000fe40000800000 */
[----:B------:R-:W-:Y:S01]  /*0a70*/  SEL R9, R9, 0xffffffff, P1 ;  /* 0xffffffff09097807 */ /* 0x000fe20000800000 */
[----:B------:R-:W-:Y:S06]  /*0a80*/  RET.REL.NODEC R6 `(_Z27pairwiseShrinkForwardKernelmmmPKfPf) ;  /* 0xfffffff4065c7950 */ /* 0x000fec0003c3ffff */
.L_x_11:
        /* <DEDUP_REMOVED lines=15> */
.L_x_13:


//--------------------- .nv.shared.reserved.0     --------------------------
	.section	.nv.shared.reserved.0,"aw",@nobits
	.weak		__nv_reservedSMEM_offset_0_alias
	.size		__nv_reservedSMEM_offset_0_alias, 0, 64
	.other		__nv_reservedSMEM_offset_0_alias,@"STO_CUDA_RESERVED_SHARED STV_DEFAULT"
__nv_reservedSMEM_offset_0_alias:
	.zero		0
	.zero		64


//--------------------- .nv.constant0._Z28pairwiseShrinkBackwardKernelmmmPKfPf --------------------------
	.section	.nv.constant0._Z28pairwiseShrinkBackwardKernelmmmPKfPf,"a",@progbits
	.sectionflags	@""
	.align	4
.nv.constant0._Z28pairwiseShrinkBackwardKernelmmmPKfPf:
	.zero		936


//--------------------- .nv.constant0._Z27pairwiseShrinkForwardKernelmmmPKfPf --------------------------
	.section	.nv.constant0._Z27pairwiseShrinkForwardKernelmmmPKfPf,"a",@progbits
	.sectionflags	@""
	.align	4
.nv.constant0._Z27pairwiseShrinkForwardKernelmmmPKfPf:
	.zero		936


//--------------------- SYMBOLS --------------------------

	.type		.nv.reservedSmem.offset0,@object
	.size		.nv.reservedSmem.offset0,0x4
